	.headerflags	@"EF_CUDA_TEXMODE_UNIFIED EF_CUDA_64BIT_ADDRESS EF_CUDA_ACCELERATORS EF_CUDA_SM90 EF_CUDA_VIRTUAL_SM(EF_CUDA_SM90)"
	.elftype	@"ET_EXEC"


//--------------------- .nv.info                  --------------------------
	.section	.nv.info,"",@"SHT_CUDA_INFO"
	.align	4


	//----- nvinfo : EIATTR_REGCOUNT
	.align		4
        /*0000*/ 	.byte	0x04, 0x2f
        /*0002*/ 	.short	(.L_3 - .L_2)
	.align		4
.L_2:
        /*0004*/ 	.word	index@(triton_poi_fused__native_batch_norm_legit_no_training_add_native_batch_norm_backward_relu_15)
        /*0008*/ 	.word	0x00000016


	//----- nvinfo : EIATTR_MIN_STACK_SIZE
	.align		4
.L_3:
        /*000c*/ 	.byte	0x04, 0x12
        /*000e*/ 	.short	(.L_5 - .L_4)
	.align		4
.L_4:
        /*0010*/ 	.word	index@(triton_poi_fused__native_batch_norm_legit_no_training_add_native_batch_norm_backward_relu_15)
        /*0014*/ 	.word	0x00000000


	//----- nvinfo : EIATTR_FRAME_SIZE
	.align		4
.L_5:
        /*0018*/ 	.byte	0x04, 0x11
        /*001a*/ 	.short	(.L_7 - .L_6)
	.align		4
.L_6:
        /*001c*/ 	.word	index@(triton_poi_fused__native_batch_norm_legit_no_training_add_native_batch_norm_backward_relu_15)
        /*0020*/ 	.word	0x00000000


	//----- nvinfo : EIATTR_MIN_STACK_SIZE
	.align		4
.L_7:
        /*0024*/ 	.byte	0x04, 0x12
        /*0026*/ 	.short	(.L_9 - .L_8)
	.align		4
.L_8:
        /*0028*/ 	.word	index@(triton_poi_fused__native_batch_norm_legit_no_training_add_native_batch_norm_backward_relu_15)
        /*002c*/ 	.word	0x00000000
.L_9:


//--------------------- .nv.info.triton_poi_fused__native_batch_norm_legit_no_training_add_native_batch_norm_backward_relu_15 --------------------------
	.section	.nv.info.triton_poi_fused__native_batch_norm_legit_no_training_add_native_batch_norm_backward_relu_15,"",@"SHT_CUDA_INFO"
	.sectionflags	@""
	.align	4


	//----- nvinfo : EIATTR_CUDA_API_VERSION
	.align		4
        /*0000*/ 	.byte	0x04, 0x37
        /*0002*/ 	.short	(.L_11 - .L_10)
.L_10:
        /*0004*/ 	.word	0x0000007c


	//----- nvinfo : EIATTR_KPARAM_INFO
	.align		4
.L_11:
        /*0008*/ 	.byte	0x04, 0x17
        /*000a*/ 	.short	(.L_13 - .L_12)
.L_12:
        /*000c*/ 	.word	0x00000000
        /*0010*/ 	.short	0x000a
        /*0012*/ 	.short	0x0050
        /*0014*/ 	.byte	0x00, 0xf0, 0x11, 0x00


	//----- nvinfo : EIATTR_KPARAM_INFO
	.align		4
.L_13:
        /*0018*/ 	.byte	0x04, 0x17
        /*001a*/ 	.short	(.L_15 - .L_14)
.L_14:
        /*001c*/ 	.word	0x00000000
        /*0020*/ 	.short	0x0009
        /*0022*/ 	.short	0x0048
        /*0024*/ 	.byte	0x00, 0xf4, 0x21, 0x00


	//----- nvinfo : EIATTR_KPARAM_INFO
	.align		4
.L_15:
        /*0028*/ 	.byte	0x04, 0x17
        /*002a*/ 	.short	(.L_17 - .L_16)
.L_16:
        /*002c*/ 	.word	0x00000000
        /*0030*/ 	.short	0x0008
        /*0032*/ 	.short	0x0040
        /*0034*/ 	.byte	0x00, 0xf4, 0x21, 0x00


	//----- nvinfo : EIATTR_KPARAM_INFO
	.align		4
.L_17:
        /*0038*/ 	.byte	0x04, 0x17
        /*003a*/ 	.short	(.L_19 - .L_18)
.L_18:
        /*003c*/ 	.word	0x00000000
        /*0040*/ 	.short	0x0007
        /*0042*/ 	.short	0x0038
        /*0044*/ 	.byte	0x00, 0xf4, 0x21, 0x00


	//----- nvinfo : EIATTR_KPARAM_INFO
	.align		4
.L_19:
        /*0048*/ 	.byte	0x04, 0x17
        /*004a*/ 	.short	(.L_21 - .L_20)
.L_20:
        /*004c*/ 	.word	0x00000000
        /*0050*/ 	.short	0x0006
        /*0052*/ 	.short	0x0030
        /*0054*/ 	.byte	0x00, 0xf4, 0x21, 0x00


	//----- nvinfo : EIATTR_KPARAM_INFO
	.align		4
.L_21:
        /*0058*/ 	.byte	0x04, 0x17
        /*005a*/ 	.short	(.L_23 - .L_22)
.L_22:
        /*005c*/ 	.word	0x00000000
        /*0060*/ 	.short	0x0005
        /*0062*/ 	.short	0x0028
        /*0064*/ 	.byte	0x00, 0xf4, 0x21, 0x00


	//----- nvinfo : EIATTR_KPARAM_INFO
	.align		4
.L_23:
        /*0068*/ 	.byte	0x04, 0x17
        /*006a*/ 	.short	(.L_25 - .L_24)
.L_24:
        /*006c*/ 	.word	0x00000000
        /*0070*/ 	.short	0x0004
        /*0072*/ 	.short	0x0020
        /*0074*/ 	.byte	0x00, 0xf4, 0x21, 0x00


	//----- nvinfo : EIATTR_KPARAM_INFO
	.align		4
.L_25:
        /*0078*/ 	.byte	0x04, 0x17
        /*007a*/ 	.short	(.L_27 - .L_26)
.L_26:
        /*007c*/ 	.word	0x00000000
        /*0080*/ 	.short	0x0003
        /*0082*/ 	.short	0x0018
        /*0084*/ 	.byte	0x00, 0xf4, 0x21, 0x00


	//----- nvinfo : EIATTR_KPARAM_INFO
	.align		4
.L_27:
        /*0088*/ 	.byte	0x04, 0x17
        /*008a*/ 	.short	(.L_29 - .L_28)
.L_28:
        /*008c*/ 	.word	0x00000000
        /*0090*/ 	.short	0x0002
        /*0092*/ 	.short	0x0010
        /*0094*/ 	.byte	0x00, 0xf4, 0x21, 0x00


	//----- nvinfo : EIATTR_KPARAM_INFO
	.align		4
.L_29:
        /*0098*/ 	.byte	0x04, 0x17
        /*009a*/ 	.short	(.L_31 - .L_30)
.L_30:
        /*009c*/ 	.word	0x00000000
        /*00a0*/ 	.short	0x0001
        /*00a2*/ 	.short	0x0008
        /*00a4*/ 	.byte	0x00, 0xf4, 0x21, 0x00


	//----- nvinfo : EIATTR_KPARAM_INFO
	.align		4
.L_31:
        /*00a8*/ 	.byte	0x04, 0x17
        /*00aa*/ 	.short	(.L_33 - .L_32)
.L_32:
        /*00ac*/ 	.word	0x00000000
        /*00b0*/ 	.short	0x0000
        /*00b2*/ 	.short	0x0000
        /*00b4*/ 	.byte	0x00, 0xf4, 0x21, 0x00


	//----- nvinfo : EIATTR_SPARSE_MMA_MASK
	.align		4
.L_33:
        /*00b8*/ 	.byte	0x03, 0x50
        /*00ba*/ 	.short	0x0000


	//----- nvinfo : EIATTR_MAXREG_COUNT
	.align		4
        /*00bc*/ 	.byte	0x03, 0x1b
        /*00be*/ 	.short	0x00ff


	//----- nvinfo : EIATTR_EXIT_INSTR_OFFSETS
	.align		4
        /*00c0*/ 	.byte	0x04, 0x1c
        /*00c2*/ 	.short	(.L_35 - .L_34)


	//   ....[0]....
.L_34:
        /*00c4*/ 	.word	0x000004f0


	//----- nvinfo : EIATTR_REQNTID
	.align		4
.L_35:
        /*00c8*/ 	.byte	0x04, 0x10
        /*00ca*/ 	.short	(.L_37 - .L_36)
.L_36:
        /*00cc*/ 	.word	0x00000100
        /*00d0*/ 	.word	0x00000001
        /*00d4*/ 	.word	0x00000001


	//----- nvinfo : EIATTR_CBANK_PARAM_SIZE
	.align		4
.L_37:
        /*00d8*/ 	.byte	0x03, 0x19
        /*00da*/ 	.short	0x0054


	//----- nvinfo : EIATTR_PARAM_CBANK
	.align		4
        /*00dc*/ 	.byte	0x04, 0x0a
        /*00de*/ 	.short	(.L_39 - .L_38)
	.align		4
.L_38:
        /*00e0*/ 	.word	index@(.nv.constant0.triton_poi_fused__native_batch_norm_legit_no_training_add_native_batch_norm_backward_relu_15)
        /*00e4*/ 	.short	0x0210
        /*00e6*/ 	.short	0x0054


	//----- nvinfo : EIATTR_SW_WAR
	.align		4
.L_39:
        /*00e8*/ 	.byte	0x04, 0x36
        /*00ea*/ 	.short	(.L_41 - .L_40)
.L_40:
        /*00ec*/ 	.word	0x00000008
.L_41:


//--------------------- .nv.callgraph             --------------------------
	.section	.nv.callgraph,"",@"SHT_CUDA_CALLGRAPH"
	.align	4
	.sectionentsize	8
	.align		4
        /*0000*/ 	.word	0x00000000
	.align		4
        /*0004*/ 	.word	0xffffffff
	.align		4
        /*0008*/ 	.word	0x00000000
	.align		4
        /*000c*/ 	.word	0xfffffffe
	.align		4
        /*0010*/ 	.word	0x00000000
	.align		4
        /*0014*/ 	.word	0xfffffffd
	.align		4
        /*0018*/ 	.word	0x00000000
	.align		4
        /*001c*/ 	.word	0xfffffffc


//--------------------- .nv.constant4             --------------------------
	.section	.nv.constant4,"a",@progbits
	.align	8
	.align		8
.nv.constant4:
        /*0000*/ 	.dword	_$_str
	.align		8
        /*0008*/ 	.dword	_$_str_$_2


//--------------------- .text.triton_poi_fused__native_batch_norm_legit_no_training_add_native_batch_norm_backward_relu_15 --------------------------
	.section	.text.triton_poi_fused__native_batch_norm_legit_no_training_add_native_batch_norm_backward_relu_15,"ax",@progbits
	.align	128
        .global         triton_poi_fused__native_batch_norm_legit_no_training_add_native_batch_norm_backward_relu_15
        .type           triton_poi_fused__native_batch_norm_legit_no_training_add_native_batch_norm_backward_relu_15,@function
        .size           triton_poi_fused__native_batch_norm_legit_no_training_add_native_batch_norm_backward_relu_15,(.L_x_1 - triton_poi_fused__native_batch_norm_legit_no_training_add_native_batch_norm_backward_relu_15)
        .other          triton_poi_fused__native_batch_norm_legit_no_training_add_native_batch_norm_backward_relu_15,@"STO_CUDA_ENTRY STV_DEFAULT"
triton_poi_fused__native_batch_norm_legit_no_training_add_native_batch_norm_backward_relu_15:
.text.triton_poi_fused__native_batch_norm_legit_no_training_add_native_batch_norm_backward_relu_15:
[----:B------:R-:W-:Y:S01]  /*0000*/  LDC R1, c[0x0][0x28] ;  /* 0x00000a00ff017b82 */ /* 0x000fe20000000800 */
[----:B------:R-:W1:Y:S07]  /*0010*/  S2R R0, SR_TID.X ;  /* 0x0000000000007919 */ /* 0x000e6e0000002100 */
[----:B------:R-:W2:Y:S01]  /*0020*/  LDC.64 R10, c[0x0][0x238] ;  /* 0x00008e00ff0a7b82 */ /* 0x000ea20000000a00 */
[----:B------:R-:W-:Y:S01]  /*0030*/  ULDC.64 UR4, c[0x0][0x208] ;  /* 0x0000820000047ab9 */ /* 0x000fe20000000a00 */
[----:B------:R-:W3:Y:S06]  /*0040*/  S2R R5, SR_CTAID.X ;  /* 0x0000000000057919 */ /* 0x000eec0000002500 */
[----:B------:R-:W4:Y:S08]  /*0050*/  LDC.64 R18, c[0x0][0x220] ;  /* 0x00008800ff127b82 */ /* 0x000f300000000a00 */
[----:B------:R-:W5:Y:S08]  /*0060*/  LDC.64 R6, c[0x0][0x228] ;  /* 0x00008a00ff067b82 */ /* 0x000f700000000a00 */
[----:B------:R-:W5:Y:S01]  /*0070*/  LDC.64 R8, c[0x0][0x230] ;  /* 0x00008c00ff087b82 */ /* 0x000f620000000a00 */
[----:B-1----:R-:W-:-:S07]  /*0080*/  SHF.L.U32 R0, R0, 0x1, RZ ;  /* 0x0000000100007819 */ /* 0x002fce00000006ff */
[----:B------:R-:W1:Y:S01]  /*0090*/  LDC.64 R12, c[0x0][0x240] ;  /* 0x00009000ff0c7b82 */ /* 0x000e620000000a00 */
[----:B---3--:R-:W-:Y:S02]  /*00a0*/  SHF.R.S32.HI R3, RZ, 0x16, R5 ;  /* 0x00000016ff037819 */ /* 0x008fe40000011405 */
[----:B------:R-:W-:Y:S02]  /*00b0*/  LOP3.LUT R0, R0, 0x1fe, RZ, 0xc0, !PT ;  /* 0x000001fe00007812 */ /* 0x000fe400078ec0ff */
[----:B------:R-:W-:-:S03]  /*00c0*/  SGXT R3, R3, 0x1 ;  /* 0x000000010303781a */ /* 0x000fc60000000200 */
[----:B------:R-:W3:Y:S01]  /*00d0*/  LDC.64 R14, c[0x0][0x248] ;  /* 0x00009200ff0e7b82 */ /* 0x000ee20000000a00 */
[----:B------:R-:W-:-:S04]  /*00e0*/  LEA R0, R5, R0, 0x9 ;  /* 0x0000000005007211 */ /* 0x000fc800078e48ff */
[----:B------:R-:W-:-:S03]  /*00f0*/  LEA.HI R3, R3, R0, RZ, 0x6 ;  /* 0x0000000003037211 */ /* 0x000fc600078f30ff */
[----:B------:R-:W1:Y:S01]  /*0100*/  LDC.64 R4, c[0x0][0x218] ;  /* 0x00008600ff047b82 */ /* 0x000e620000000a00 */
[----:B------:R-:W-:-:S04]  /*0110*/  LOP3.LUT R3, R3, 0xffffffc0, RZ, 0xc0, !PT ;  /* 0xffffffc003037812 */ /* 0x000fc800078ec0ff */
[----:B------:R-:W-:-:S03]  /*0120*/  IADD3 R17, R0, -R3, RZ ;  /* 0x8000000300117210 */ /* 0x000fc60007ffe0ff */
[----:B------:R-:W3:Y:S02]  /*0130*/  LDC.64 R2, c[0x0][0x210] ;  /* 0x00008400ff027b82 */ /* 0x000ee40000000a00 */
[----:B--2---:R-:W-:-:S06]  /*0140*/  IMAD.WIDE R10, R17, 0x4, R10 ;  /* 0x00000004110a7825 */ /* 0x004fcc00078e020a */
[----:B------:R-:W2:Y:S01]  /*0150*/  LDG.E.EL.64 R10, desc[UR4][R10.64] ;  /* 0x000000040a0a7981 */ /* 0x000ea2000c2e1b00 */
[----:B----4-:R-:W-:-:S04]  /*0160*/  IMAD.WIDE R18, R0, 0x4, R18 ;  /* 0x0000000400127825 */ /* 0x010fc800078e0212 */
[C---:B-----5:R-:W-:Y:S02]  /*0170*/  IMAD.WIDE R6, R0.reuse, 0x4, R6 ;  /* 0x0000000400067825 */ /* 0x060fe400078e0206 */
[----:B------:R-:W4:Y:S02]  /*0180*/  LDG.E.64 R18, desc[UR4][R18.64] ;  /* 0x0000000412127981 */ /* 0x000f24000c1e1b00 */
[C---:B01----:R-:W-:Y:S02]  /*0190*/  IMAD.WIDE R4, R0.reuse, 0x4, R4 ;  /* 0x0000000400047825 */ /* 0x043fe400078e0204 */
[----:B------:R-:W5:Y:S04]  /*01a0*/  LDG.E.64 R6, desc[UR4][R6.64] ;  /* 0x0000000406067981 */ /* 0x000f68000c1e1b00 */
[----:B------:R-:W4:Y:S01]  /*01b0*/  LDG.E.64 R4, desc[UR4][R4.64] ;  /* 0x0000000404047981 */ /* 0x000f22000c1e1b00 */
[----:B---3--:R-:W-:-:S06]  /*01c0*/  IMAD.WIDE R2, R0, 0x4, R2 ;  /* 0x0000000400027825 */ /* 0x008fcc00078e0202 */
[----:B------:R-:W4:Y:S01]  /*01d0*/  LDG.E.64 R2, desc[UR4][R2.64] ;  /* 0x0000000402027981 */ /* 0x000f22000c1e1b00 */
[----:B------:R-:W-:-:S04]  /*01e0*/  IMAD.WIDE R8, R17, 0x4, R8 ;  /* 0x0000000411087825 */ /* 0x000fc800078e0208 */
[C---:B------:R-:W-:Y:S02]  /*01f0*/  IMAD.WIDE R12, R17.reuse, 0x4, R12 ;  /* 0x00000004110c7825 */ /* 0x040fe400078e020c */
[----:B------:R-:W3:Y:S02]  /*0200*/  LDG.E.EL.64 R8, desc[UR4][R8.64] ;  /* 0x0000000408087981 */ /* 0x000ee4000c2e1b00 */
[----:B------:R-:W-:Y:S02]  /*0210*/  IMAD.WIDE R14, R17, 0x4, R14 ;  /* 0x00000004110e7825 */ /* 0x000fe400078e020e */
[----:B------:R-:W3:Y:S04]  /*0220*/  LDG.E.EL.64 R12, desc[UR4][R12.64] ;  /* 0x000000040c0c7981 */ /* 0x000ee8000c2e1b00 */
[----:B------:R-:W3:Y:S01]  /*0230*/  LDG.E.EL.64 R14, desc[UR4][R14.64] ;  /* 0x000000040e0e7981 */ /* 0x000ee2000c2e1b00 */
[----:B--2---:R-:W-:Y:S01]  /*0240*/  FADD R16, R10, 9.9999997473787516356e-06 ;  /* 0x3727c5ac0a107421 */ /* 0x004fe20000000000 */
[----:B------:R-:W-:-:S03]  /*0250*/  FADD R11, R11, 9.9999997473787516356e-06 ;  /* 0x3727c5ac0b0b7421 */ /* 0x000fc60000000000 */
[----:B------:R-:W0:Y:S08]  /*0260*/  MUFU.SQRT R10, R16 ;  /* 0x00000010000a7308 */ /* 0x000e300000002000 */
[----:B------:R-:W1:Y:S01]  /*0270*/  MUFU.SQRT R17, R11 ;  /* 0x0000000b00117308 */ /* 0x000e620000002000 */
[C---:B0-----:R-:W-:Y:S02]  /*0280*/  FSETP.GT.AND P0, PT, R10.reuse, 8.50705917302346158658e+37, PT ;  /* 0x7e8000000a00780b */ /* 0x041fe40003f04000 */
[----:B------:R-:W-:-:S02]  /*0290*/  FSETP.GEU.AND P2, PT, R10, 1.175494350822287508e-38, PT ;  /* 0x008000000a00780b */ /* 0x000fc40003f4e000 */
[C---:B-1----:R-:W-:Y:S02]  /*02a0*/  FSETP.GT.AND P1, PT, R17.reuse, 8.50705917302346158658e+37, PT ;  /* 0x7e8000001100780b */ /* 0x042fe40003f24000 */
[----:B------:R-:W-:-:S07]  /*02b0*/  FSETP.GEU.AND P3, PT, R17, 1.175494350822287508e-38, PT ;  /* 0x008000001100780b */ /* 0x000fce0003f6e000 */
[----:B------:R-:W-:Y:S01]  /*02c0*/  @P0 FMUL R10, R10, 0.25 ;  /* 0x3e8000000a0a0820 */ /* 0x000fe20000400000 */
[----:B----4-:R-:W-:Y:S01]  /*02d0*/  FADD R16, R3, R5 ;  /* 0x0000000503107221 */ /* 0x010fe20000000000 */
[----:B------:R-:W-:Y:S02]  /*02e0*/  FADD R3, R2, R4 ;  /* 0x0000000402037221 */ /* 0x000fe40000000000 */
[----:B------:R-:W-:Y:S01]  /*02f0*/  @!P2 FMUL R10, R10, 16777216 ;  /* 0x4b8000000a0aa820 */ /* 0x000fe20000400000 */
[----:B------:R-:W-:Y:S01]  /*0300*/  @P1 FMUL R17, R17, 0.25 ;  /* 0x3e80000011111820 */ /* 0x000fe20000400000 */
[----:B------:R-:W-:-:S03]  /*0310*/  HFMA2.MMA R4, -RZ, RZ, 1.625, 0 ;  /* 0x3e800000ff047435 */ /* 0x000fc600000001ff */
[----:B------:R-:W-:Y:S01]  /*0320*/  @!P3 FMUL R17, R17, 16777216 ;  /* 0x4b8000001111b820 */ /* 0x000fe20000400000 */
[----:B------:R-:W0:Y:S01]  /*0330*/  MUFU.RCP R10, R10 ;  /* 0x0000000a000a7308 */ /* 0x000e220000001000 */
[----:B------:R-:W-:Y:S01]  /*0340*/  FADD R16, R19, R16 ;  /* 0x0000001013107221 */ /* 0x000fe20000000000 */
[----:B------:R-:W-:Y:S02]  /*0350*/  FADD R5, R18, R3 ;  /* 0x0000000312057221 */ /* 0x000fe40000000000 */
[----:B------:R-:W1:Y:S04]  /*0360*/  LDC.64 R2, c[0x0][0x250] ;  /* 0x00009400ff027b82 */ /* 0x000e680000000a00 */
[----:B------:R-:W2:Y:S01]  /*0370*/  MUFU.RCP R17, R17 ;  /* 0x0000001100117308 */ /* 0x000ea20000001000 */
[C---:B------:R-:W-:Y:S01]  /*0380*/  FSEL R11, R4.reuse, 1, P0 ;  /* 0x3f800000040b7808 */ /* 0x040fe20000000000 */
[----:B-----5:R-:W-:Y:S01]  /*0390*/  FADD R16, R7, R16 ;  /* 0x0000001007107221 */ /* 0x020fe20000000000 */
[----:B------:R-:W-:Y:S01]  /*03a0*/  FSEL R18, R4, 1, P1 ;  /* 0x3f80000004127808 */ /* 0x000fe20000800000 */
[----:B------:R-:W-:-:S02]  /*03b0*/  FADD R7, R6, R5 ;  /* 0x0000000506077221 */ /* 0x000fc40000000000 */
[----:B------:R-:W4:Y:S01]  /*03c0*/  LDC.64 R4, c[0x0][0x258] ;  /* 0x00009600ff047b82 */ /* 0x000f220000000a00 */
[----:B------:R-:W-:Y:S01]  /*03d0*/  @!P2 FMUL R11, R11, 16777216 ;  /* 0x4b8000000b0ba820 */ /* 0x000fe20000400000 */
[----:B------:R-:W-:Y:S01]  /*03e0*/  @!P3 FMUL R18, R18, 16777216 ;  /* 0x4b8000001212b820 */ /* 0x000fe20000400000 */
[----:B---3--:R-:W-:Y:S01]  /*03f0*/  FADD R9, -R9, R16 ;  /* 0x0000001009097221 */ /* 0x008fe20000000100 */
[----:B------:R-:W-:Y:S01]  /*0400*/  FADD R8, -R8, R7 ;  /* 0x0000000708087221 */ /* 0x000fe20000000100 */
[----:B0-----:R-:W-:Y:S01]  /*0410*/  FMUL R11, R10, R11 ;  /* 0x0000000b0a0b7220 */ /* 0x001fe20000400000 */
[----:B--2---:R-:W-:-:S03]  /*0420*/  FMUL R18, R17, R18 ;  /* 0x0000001211127220 */ /* 0x004fc60000400000 */
[----:B------:R-:W-:Y:S01]  /*0430*/  FMUL R11, R8, R11 ;  /* 0x0000000b080b7220 */ /* 0x000fe20000400000 */
[----:B------:R-:W-:-:S03]  /*0440*/  FMUL R18, R9, R18 ;  /* 0x0000001209127220 */ /* 0x000fc60000400000 */
[----:B------:R-:W-:Y:S01]  /*0450*/  FFMA R11, R12, R11, R14 ;  /* 0x0000000b0c0b7223 */ /* 0x000fe2000000000e */
[----:B------:R-:W-:-:S04]  /*0460*/  FFMA R13, R13, R18, R15 ;  /* 0x000000120d0d7223 */ /* 0x000fc8000000000f */
[----:B------:R-:W-:Y:S02]  /*0470*/  FSETP.GEU.AND P0, PT, R11, RZ, PT ;  /* 0x000000ff0b00720b */ /* 0x000fe40003f0e000 */
[----:B------:R-:W-:Y:S01]  /*0480*/  FSETP.GEU.AND P1, PT, R13, RZ, PT ;  /* 0x000000ff0d00720b */ /* 0x000fe20003f2e000 */
[C---:B-1----:R-:W-:Y:S01]  /*0490*/  IMAD.WIDE R2, R0.reuse, 0x4, R2 ;  /* 0x0000000400027825 */ /* 0x042fe200078e0202 */
[----:B------:R-:W-:Y:S02]  /*04a0*/  FSEL R12, R11, RZ, P0 ;  /* 0x000000ff0b0c7208 */ /* 0x000fe40000000000 */
[----:B------:R-:W-:Y:S01]  /*04b0*/  FSEL R13, R13, RZ, P1 ;  /* 0x000000ff0d0d7208 */ /* 0x000fe20000800000 */
[----:B----4-:R-:W-:-:S04]  /*04c0*/  IMAD.WIDE R4, R0, 0x4, R4 ;  /* 0x0000000400047825 */ /* 0x010fc800078e0204 */
[----:B------:R-:W-:Y:S04]  /*04d0*/  STG.E.64 desc[UR4][R2.64], R12 ;  /* 0x0000000c02007986 */ /* 0x000fe8000c101b04 */
[----:B------:R-:W-:Y:S01]  /*04e0*/  STG.E.64 desc[UR4][R4.64], R8 ;  /* 0x0000000804007986 */ /* 0x000fe2000c101b04 */
[----:B------:R-:W-:Y:S05]  /*04f0*/  EXIT ;  /* 0x000000000000794d */ /* 0x000fea0003800000 */
.L_x_0:
[----:B------:R-:W-:-:S00]  /*0500*/  BRA `(.L_x_0) ;  /* 0xfffffffc00fc7947 */ /* 0x000fc0000383ffff */
[----:B------:R-:W-:-:S00]  /*0510*/  NOP ;  /* 0x0000000000007918 */ /* 0x000fc00000000000 */
        /* <DEDUP_REMOVED lines=14> */
.L_x_1:


//--------------------- .nv.global.init           --------------------------
	.section	.nv.global.init,"aw",@progbits
.nv.global.init:
	.type		_$_str,@object
	.size		_$_str,(_$_str_$_2 - _$_str)
_$_str:
        /*0000*/ 	.byte	0x5f, 0x5f, 0x43, 0x55, 0x44, 0x41, 0x5f, 0x46, 0x54, 0x5a, 0x00
	.type		_$_str_$_2,@object
	.size		_$_str_$_2,(.L_1 - _$_str_$_2)
_$_str_$_2:
        /*000b*/ 	.byte	0x5f, 0x5f, 0x43, 0x55, 0x44, 0x41, 0x5f, 0x50, 0x52, 0x45, 0x43, 0x5f, 0x53, 0x51, 0x52, 0x54
        /*001b*/ 	.byte	0x00
.L_1:


//--------------------- .nv.constant0.triton_poi_fused__native_batch_norm_legit_no_training_add_native_batch_norm_backward_relu_15 --------------------------
	.section	.nv.constant0.triton_poi_fused__native_batch_norm_legit_no_training_add_native_batch_norm_backward_relu_15,"a",@progbits
	.sectionflags	@""
	.align	4
.nv.constant0.triton_poi_fused__native_batch_norm_legit_no_training_add_native_batch_norm_backward_relu_15:
	.zero		612
